//
// Generated by NVIDIA NVVM Compiler
//
// Compiler Build ID: CL-36424714
// Cuda compilation tools, release 13.0, V13.0.88
// Based on NVVM 20.0.0
//

.version 9.0
.target sm_100
.address_size 64

	// .globl	_Z11gemm_kernelPfS_S_iii
// _ZZ21gemm_kernel_optimizedPfS_S_iiiE4Asub has been demoted
// _ZZ21gemm_kernel_optimizedPfS_S_iiiE4Bsub has been demoted

.visible .entry _Z11gemm_kernelPfS_S_iii(
	.param .u64 .ptr .align 1 _Z11gemm_kernelPfS_S_iii_param_0,
	.param .u64 .ptr .align 1 _Z11gemm_kernelPfS_S_iii_param_1,
	.param .u64 .ptr .align 1 _Z11gemm_kernelPfS_S_iii_param_2,
	.param .u32 _Z11gemm_kernelPfS_S_iii_param_3,
	.param .u32 _Z11gemm_kernelPfS_S_iii_param_4,
	.param .u32 _Z11gemm_kernelPfS_S_iii_param_5
)
{
	.reg .pred 	%p<13>;
	.reg .b32 	%r<41>;
	.reg .b32 	%f<68>;
	.reg .b64 	%rd<53>;

	ld.param.u64 	%rd7, [_Z11gemm_kernelPfS_S_iii_param_0];
	ld.param.u64 	%rd8, [_Z11gemm_kernelPfS_S_iii_param_1];
	ld.param.u64 	%rd6, [_Z11gemm_kernelPfS_S_iii_param_2];
	ld.param.u32 	%r20, [_Z11gemm_kernelPfS_S_iii_param_3];
	ld.param.u32 	%r18, [_Z11gemm_kernelPfS_S_iii_param_4];
	ld.param.u32 	%r19, [_Z11gemm_kernelPfS_S_iii_param_5];
	cvta.to.global.u64 	%rd1, %rd8;
	cvta.to.global.u64 	%rd2, %rd7;
	mov.u32 	%r21, %ctaid.y;
	mov.u32 	%r22, %ntid.y;
	mov.u32 	%r23, %tid.y;
	mad.lo.s32 	%r1, %r21, %r22, %r23;
	mov.u32 	%r24, %ctaid.x;
	mov.u32 	%r25, %ntid.x;
	mov.u32 	%r26, %tid.x;
	mad.lo.s32 	%r2, %r24, %r25, %r26;
	setp.ge.s32 	%p1, %r1, %r20;
	setp.ge.s32 	%p2, %r2, %r18;
	or.pred  	%p3, %p1, %p2;
	@%p3 bra 	$L__BB0_14;
	setp.lt.s32 	%p4, %r19, 1;
	mov.f32 	%f67, 0f00000000;
	@%p4 bra 	$L__BB0_13;
	mul.lo.s32 	%r3, %r19, %r1;
	and.b32  	%r4, %r19, 7;
	setp.lt.u32 	%p5, %r19, 8;
	mov.f32 	%f67, 0f00000000;
	mov.b32 	%r39, 0;
	@%p5 bra 	$L__BB0_5;
	and.b32  	%r39, %r19, 2147483640;
	neg.s32 	%r37, %r39;
	shl.b32 	%r7, %r18, 3;
	mul.wide.u32 	%rd9, %r3, 4;
	add.s64 	%rd10, %rd9, %rd2;
	add.s64 	%rd52, %rd10, 16;
	mov.f32 	%f67, 0f00000000;
	mul.wide.s32 	%rd13, %r18, 4;
	mov.u32 	%r36, %r2;
$L__BB0_4:
	.pragma "nounroll";
	ld.global.f32 	%f17, [%rd52+-16];
	mul.wide.s32 	%rd11, %r36, 4;
	add.s64 	%rd12, %rd1, %rd11;
	ld.global.f32 	%f18, [%rd12];
	fma.rn.f32 	%f19, %f17, %f18, %f67;
	ld.global.f32 	%f20, [%rd52+-12];
	add.s64 	%rd14, %rd12, %rd13;
	ld.global.f32 	%f21, [%rd14];
	fma.rn.f32 	%f22, %f20, %f21, %f19;
	ld.global.f32 	%f23, [%rd52+-8];
	add.s64 	%rd15, %rd14, %rd13;
	ld.global.f32 	%f24, [%rd15];
	fma.rn.f32 	%f25, %f23, %f24, %f22;
	ld.global.f32 	%f26, [%rd52+-4];
	add.s64 	%rd16, %rd15, %rd13;
	ld.global.f32 	%f27, [%rd16];
	fma.rn.f32 	%f28, %f26, %f27, %f25;
	ld.global.f32 	%f29, [%rd52];
	add.s64 	%rd17, %rd16, %rd13;
	ld.global.f32 	%f30, [%rd17];
	fma.rn.f32 	%f31, %f29, %f30, %f28;
	ld.global.f32 	%f32, [%rd52+4];
	add.s64 	%rd18, %rd17, %rd13;
	ld.global.f32 	%f33, [%rd18];
	fma.rn.f32 	%f34, %f32, %f33, %f31;
	ld.global.f32 	%f35, [%rd52+8];
	add.s64 	%rd19, %rd18, %rd13;
	ld.global.f32 	%f36, [%rd19];
	fma.rn.f32 	%f37, %f35, %f36, %f34;
	ld.global.f32 	%f38, [%rd52+12];
	add.s64 	%rd20, %rd19, %rd13;
	ld.global.f32 	%f39, [%rd20];
	fma.rn.f32 	%f67, %f38, %f39, %f37;
	add.s32 	%r37, %r37, 8;
	add.s32 	%r36, %r36, %r7;
	add.s64 	%rd52, %rd52, 32;
	setp.ne.s32 	%p6, %r37, 0;
	@%p6 bra 	$L__BB0_4;
$L__BB0_5:
	setp.eq.s32 	%p7, %r4, 0;
	@%p7 bra 	$L__BB0_13;
	and.b32  	%r13, %r19, 3;
	setp.lt.u32 	%p8, %r4, 4;
	@%p8 bra 	$L__BB0_8;
	add.s32 	%r28, %r39, %r3;
	mul.wide.u32 	%rd21, %r28, 4;
	add.s64 	%rd22, %rd2, %rd21;
	ld.global.f32 	%f41, [%rd22];
	mad.lo.s32 	%r29, %r39, %r18, %r2;
	mul.wide.s32 	%rd23, %r29, 4;
	add.s64 	%rd24, %rd1, %rd23;
	ld.global.f32 	%f42, [%rd24];
	fma.rn.f32 	%f43, %f41, %f42, %f67;
	cvt.u64.u32 	%rd25, %r3;
	cvt.u64.u32 	%rd26, %r39;
	add.s64 	%rd27, %rd26, %rd25;
	shl.b64 	%rd28, %rd27, 2;
	add.s64 	%rd29, %rd2, %rd28;
	ld.global.f32 	%f44, [%rd29+4];
	mul.wide.s32 	%rd30, %r18, 4;
	add.s64 	%rd31, %rd24, %rd30;
	ld.global.f32 	%f45, [%rd31];
	fma.rn.f32 	%f46, %f44, %f45, %f43;
	ld.global.f32 	%f47, [%rd29+8];
	add.s64 	%rd32, %rd31, %rd30;
	ld.global.f32 	%f48, [%rd32];
	fma.rn.f32 	%f49, %f47, %f48, %f46;
	ld.global.f32 	%f50, [%rd29+12];
	add.s64 	%rd33, %rd32, %rd30;
	ld.global.f32 	%f51, [%rd33];
	fma.rn.f32 	%f67, %f50, %f51, %f49;
	add.s32 	%r39, %r39, 4;
$L__BB0_8:
	setp.eq.s32 	%p9, %r13, 0;
	@%p9 bra 	$L__BB0_13;
	setp.eq.s32 	%p10, %r13, 1;
	@%p10 bra 	$L__BB0_11;
	add.s32 	%r30, %r39, %r3;
	mul.wide.u32 	%rd34, %r30, 4;
	add.s64 	%rd35, %rd2, %rd34;
	ld.global.f32 	%f53, [%rd35];
	mad.lo.s32 	%r31, %r39, %r18, %r2;
	mul.wide.s32 	%rd36, %r31, 4;
	add.s64 	%rd37, %rd1, %rd36;
	ld.global.f32 	%f54, [%rd37];
	fma.rn.f32 	%f55, %f53, %f54, %f67;
	cvt.u64.u32 	%rd38, %r3;
	cvt.u64.u32 	%rd39, %r39;
	add.s64 	%rd40, %rd39, %rd38;
	shl.b64 	%rd41, %rd40, 2;
	add.s64 	%rd42, %rd2, %rd41;
	ld.global.f32 	%f56, [%rd42+4];
	mul.wide.s32 	%rd43, %r18, 4;
	add.s64 	%rd44, %rd37, %rd43;
	ld.global.f32 	%f57, [%rd44];
	fma.rn.f32 	%f67, %f56, %f57, %f55;
	add.s32 	%r39, %r39, 2;
$L__BB0_11:
	and.b32  	%r32, %r19, 1;
	setp.eq.b32 	%p11, %r32, 1;
	not.pred 	%p12, %p11;
	@%p12 bra 	$L__BB0_13;
	add.s32 	%r33, %r39, %r3;
	mul.wide.u32 	%rd45, %r33, 4;
	add.s64 	%rd46, %rd2, %rd45;
	ld.global.f32 	%f58, [%rd46];
	mad.lo.s32 	%r34, %r39, %r18, %r2;
	mul.wide.s32 	%rd47, %r34, 4;
	add.s64 	%rd48, %rd1, %rd47;
	ld.global.f32 	%f59, [%rd48];
	fma.rn.f32 	%f67, %f58, %f59, %f67;
$L__BB0_13:
	mad.lo.s32 	%r35, %r18, %r1, %r2;
	cvta.to.global.u64 	%rd49, %rd6;
	mul.wide.s32 	%rd50, %r35, 4;
	add.s64 	%rd51, %rd49, %rd50;
	st.global.f32 	[%rd51], %f67;
$L__BB0_14:
	ret;

}
	// .globl	_Z21gemm_kernel_optimizedPfS_S_iii
.visible .entry _Z21gemm_kernel_optimizedPfS_S_iii(
	.param .u64 .ptr .align 1 _Z21gemm_kernel_optimizedPfS_S_iii_param_0,
	.param .u64 .ptr .align 1 _Z21gemm_kernel_optimizedPfS_S_iii_param_1,
	.param .u64 .ptr .align 1 _Z21gemm_kernel_optimizedPfS_S_iii_param_2,
	.param .u32 _Z21gemm_kernel_optimizedPfS_S_iii_param_3,
	.param .u32 _Z21gemm_kernel_optimizedPfS_S_iii_param_4,
	.param .u32 _Z21gemm_kernel_optimizedPfS_S_iii_param_5
)
{
	.reg .pred 	%p<12>;
	.reg .b32 	%r<43>;
	.reg .b32 	%f<63>;
	.reg .b64 	%rd<13>;
	// demoted variable
	.shared .align 4 .b8 _ZZ21gemm_kernel_optimizedPfS_S_iiiE4Asub[1024];
	// demoted variable
	.shared .align 4 .b8 _ZZ21gemm_kernel_optimizedPfS_S_iiiE4Bsub[1024];
	ld.param.u64 	%rd3, [_Z21gemm_kernel_optimizedPfS_S_iii_param_0];
	ld.param.u64 	%rd4, [_Z21gemm_kernel_optimizedPfS_S_iii_param_1];
	ld.param.u64 	%rd5, [_Z21gemm_kernel_optimizedPfS_S_iii_param_2];
	ld.param.u32 	%r24, [_Z21gemm_kernel_optimizedPfS_S_iii_param_3];
	ld.param.u32 	%r25, [_Z21gemm_kernel_optimizedPfS_S_iii_param_4];
	ld.param.u32 	%r26, [_Z21gemm_kernel_optimizedPfS_S_iii_param_5];
	mov.u32 	%r27, %ctaid.y;
	shl.b32 	%r28, %r27, 4;
	mov.u32 	%r40, %tid.y;
	add.s32 	%r2, %r28, %r40;
	mov.u32 	%r29, %ctaid.x;
	shl.b32 	%r3, %r29, 4;
	mov.u32 	%r38, %tid.x;
	add.s32 	%r5, %r3, %r38;
	setp.lt.s32 	%p1, %r26, 1;
	mov.f32 	%f62, 0f00000000;
	@%p1 bra 	$L__BB1_7;
	add.s32 	%r30, %r26, 15;
	shr.u32 	%r31, %r30, 4;
	shl.b32 	%r32, %r40, 6;
	mov.u32 	%r33, _ZZ21gemm_kernel_optimizedPfS_S_iiiE4Asub;
	add.s32 	%r6, %r33, %r32;
	shl.b32 	%r34, %r38, 2;
	add.s32 	%r7, %r6, %r34;
	mov.u32 	%r35, _ZZ21gemm_kernel_optimizedPfS_S_iiiE4Bsub;
	add.s32 	%r9, %r35, %r34;
	add.s32 	%r8, %r9, %r32;
	neg.s32 	%r42, %r31;
	mad.lo.s32 	%r36, %r40, %r25, %r38;
	add.s32 	%r41, %r36, %r3;
	shl.b32 	%r12, %r25, 4;
	mad.lo.s32 	%r39, %r26, %r2, %r38;
	cvta.to.global.u64 	%rd1, %rd3;
	cvta.to.global.u64 	%rd2, %rd4;
	mov.f32 	%f62, 0f00000000;
$L__BB1_2:
	setp.ge.s32 	%p2, %r2, %r24;
	setp.ge.u32 	%p3, %r38, %r26;
	mov.f32 	%f60, 0f00000000;
	or.pred  	%p4, %p2, %p3;
	@%p4 bra 	$L__BB1_4;
	mul.wide.u32 	%rd6, %r39, 4;
	add.s64 	%rd7, %rd1, %rd6;
	ld.global.f32 	%f60, [%rd7];
$L__BB1_4:
	setp.ge.s32 	%p5, %r5, %r25;
	st.shared.f32 	[%r7], %f60;
	setp.ge.u32 	%p6, %r40, %r26;
	mov.f32 	%f61, 0f00000000;
	or.pred  	%p7, %p5, %p6;
	@%p7 bra 	$L__BB1_6;
	mul.wide.u32 	%rd8, %r41, 4;
	add.s64 	%rd9, %rd2, %rd8;
	ld.global.f32 	%f61, [%rd9];
$L__BB1_6:
	st.shared.f32 	[%r8], %f61;
	bar.sync 	0;
	ld.shared.f32 	%f12, [%r6];
	ld.shared.f32 	%f13, [%r9];
	fma.rn.f32 	%f14, %f12, %f13, %f62;
	ld.shared.f32 	%f15, [%r6+4];
	ld.shared.f32 	%f16, [%r9+64];
	fma.rn.f32 	%f17, %f15, %f16, %f14;
	ld.shared.f32 	%f18, [%r6+8];
	ld.shared.f32 	%f19, [%r9+128];
	fma.rn.f32 	%f20, %f18, %f19, %f17;
	ld.shared.f32 	%f21, [%r6+12];
	ld.shared.f32 	%f22, [%r9+192];
	fma.rn.f32 	%f23, %f21, %f22, %f20;
	ld.shared.f32 	%f24, [%r6+16];
	ld.shared.f32 	%f25, [%r9+256];
	fma.rn.f32 	%f26, %f24, %f25, %f23;
	ld.shared.f32 	%f27, [%r6+20];
	ld.shared.f32 	%f28, [%r9+320];
	fma.rn.f32 	%f29, %f27, %f28, %f26;
	ld.shared.f32 	%f30, [%r6+24];
	ld.shared.f32 	%f31, [%r9+384];
	fma.rn.f32 	%f32, %f30, %f31, %f29;
	ld.shared.f32 	%f33, [%r6+28];
	ld.shared.f32 	%f34, [%r9+448];
	fma.rn.f32 	%f35, %f33, %f34, %f32;
	ld.shared.f32 	%f36, [%r6+32];
	ld.shared.f32 	%f37, [%r9+512];
	fma.rn.f32 	%f38, %f36, %f37, %f35;
	ld.shared.f32 	%f39, [%r6+36];
	ld.shared.f32 	%f40, [%r9+576];
	fma.rn.f32 	%f41, %f39, %f40, %f38;
	ld.shared.f32 	%f42, [%r6+40];
	ld.shared.f32 	%f43, [%r9+640];
	fma.rn.f32 	%f44, %f42, %f43, %f41;
	ld.shared.f32 	%f45, [%r6+44];
	ld.shared.f32 	%f46, [%r9+704];
	fma.rn.f32 	%f47, %f45, %f46, %f44;
	ld.shared.f32 	%f48, [%r6+48];
	ld.shared.f32 	%f49, [%r9+768];
	fma.rn.f32 	%f50, %f48, %f49, %f47;
	ld.shared.f32 	%f51, [%r6+52];
	ld.shared.f32 	%f52, [%r9+832];
	fma.rn.f32 	%f53, %f51, %f52, %f50;
	ld.shared.f32 	%f54, [%r6+56];
	ld.shared.f32 	%f55, [%r9+896];
	fma.rn.f32 	%f56, %f54, %f55, %f53;
	ld.shared.f32 	%f57, [%r6+60];
	ld.shared.f32 	%f58, [%r9+960];
	fma.rn.f32 	%f62, %f57, %f58, %f56;
	bar.sync 	0;
	add.s32 	%r42, %r42, 1;
	setp.ne.s32 	%p8, %r42, 0;
	add.s32 	%r41, %r41, %r12;
	add.s32 	%r40, %r40, 16;
	add.s32 	%r39, %r39, 16;
	add.s32 	%r38, %r38, 16;
	@%p8 bra 	$L__BB1_2;
$L__BB1_7:
	setp.ge.s32 	%p9, %r2, %r24;
	setp.ge.s32 	%p10, %r5, %r25;
	or.pred  	%p11, %p9, %p10;
	@%p11 bra 	$L__BB1_9;
	mad.lo.s32 	%r37, %r25, %r2, %r5;
	cvta.to.global.u64 	%rd10, %rd5;
	mul.wide.s32 	%rd11, %r37, 4;
	add.s64 	%rd12, %rd10, %rd11;
	st.global.f32 	[%rd12], %f62;
$L__BB1_9:
	ret;

}


// ===== COMPILED SASS (sm_100) =====

	.target	sm_100

	.elftype	@"ET_EXEC"


//--------------------- .note.nv.tkinfo           --------------------------
	.section	.note.nv.tkinfo,"",@"SHT_NOTE"
	.sectionflags	@"SHF_NOTE_NV_TKINFO"
	.tkinfo
        /*0018*/ 	.word	0x00000002
        /*0030*/ 	.string	""
        /*0030*/ 	.string	"ptxas"
        /*0030*/ 	.string	"Cuda compilation tools, release 13.0, V13.0.88"
        /*0030*/ 	.string	"Build cuda_13.0.r13.0/compiler.36424714_0"
        /*0030*/ 	.string	"-arch sm_100 -m 64 "



//--------------------- .note.nv.cuinfo           --------------------------
	.section	.note.nv.cuinfo,"",@"SHT_NOTE"
	.sectionflags	@"SHF_NOTE_NV_CUINFO"
        /*0018*/ 	.short	0x0002
        /*001a*/ 	.short	0x0064
        /*001c*/ 	.short	0x0082
	.zero		2


//--------------------- .nv.info                  --------------------------
	.section	.nv.info,"",@"SHT_CUDA_INFO"
	.align	4


	//----- nvinfo : EIATTR_REGCOUNT
	.align		4
        /*0000*/ 	.byte	0x04, 0x2f
        /*0002*/ 	.short	(.L_1 - .L_0)
	.align		4
.L_0:
        /*0004*/ 	.word	index@(_Z11gemm_kernelPfS_S_iii)
        /*0008*/ 	.word	0x00000020


	//----- nvinfo : EIATTR_FRAME_SIZE
	.align		4
.L_1:
        /*000c*/ 	.byte	0x04, 0x11
        /*000e*/ 	.short	(.L_3 - .L_2)
	.align		4
.L_2:
        /*0010*/ 	.word	index@(_Z11gemm_kernelPfS_S_iii)
        /*0014*/ 	.word	0x00000000


	//----- nvinfo : EIATTR_REGCOUNT
	.align		4
.L_3:
        /*0018*/ 	.byte	0x04, 0x2f
        /*001a*/ 	.short	(.L_5 - .L_4)
	.align		4
.L_4:
        /*001c*/ 	.word	index@(_Z21gemm_kernel_optimizedPfS_S_iii)
        /*0020*/ 	.word	0x00000020


	//----- nvinfo : EIATTR_FRAME_SIZE
	.align		4
.L_5:
        /*0024*/ 	.byte	0x04, 0x11
        /*0026*/ 	.short	(.L_7 - .L_6)
	.align		4
.L_6:
        /*0028*/ 	.word	index@(_Z21gemm_kernel_optimizedPfS_S_iii)
        /*002c*/ 	.word	0x00000000


	//----- nvinfo : EIATTR_MIN_STACK_SIZE
	.align		4
.L_7:
        /*0030*/ 	.byte	0x04, 0x12
        /*0032*/ 	.short	(.L_9 - .L_8)
	.align		4
.L_8:
        /*0034*/ 	.word	index@(_Z21gemm_kernel_optimizedPfS_S_iii)
        /*0038*/ 	.word	0x00000000


	//----- nvinfo : EIATTR_MIN_STACK_SIZE
	.align		4
.L_9:
        /*003c*/ 	.byte	0x04, 0x12
        /*003e*/ 	.short	(.L_11 - .L_10)
	.align		4
.L_10:
        /*0040*/ 	.word	index@(_Z11gemm_kernelPfS_S_iii)
        /*0044*/ 	.word	0x00000000
.L_11:


//--------------------- .nv.compat                --------------------------
	.section	.nv.compat,"",@"SHT_CUDA_COMPAT_INFO"
	.align	4
        /*0000*/ 	.byte	0x02, 0x09, 0x00, 0x00, 0x02, 0x02, 0x01, 0x00, 0x02, 0x05, 0x05, 0x00, 0x03, 0x07, 0x01, 0x01
        /*0010*/ 	.byte	0x02, 0x03, 0x00, 0x00, 0x02, 0x06, 0x01, 0x00, 0x04, 0x0b, 0x08, 0x00, 0x09, 0x00, 0x00, 0x00
        /*0020*/ 	.byte	0x00, 0x00, 0x00, 0x00


//--------------------- .nv.info._Z21gemm_kernel_optimizedPfS_S_iii --------------------------
	.section	.nv.info._Z21gemm_kernel_optimizedPfS_S_iii,"",@"SHT_CUDA_INFO"
	.sectionflags	@""
	.align	4


	//----- nvinfo : EIATTR_CUDA_API_VERSION
	.align		4
        /*0000*/ 	.byte	0x04, 0x37
        /*0002*/ 	.short	(.L_13 - .L_12)
.L_12:
        /*0004*/ 	.word	0x00000082


	//----- nvinfo : EIATTR_KPARAM_INFO
	.align		4
.L_13:
        /*0008*/ 	.byte	0x04, 0x17
        /*000a*/ 	.short	(.L_15 - .L_14)
.L_14:
        /*000c*/ 	.word	0x00000000
        /*0010*/ 	.short	0x0005
        /*0012*/ 	.short	0x0020
        /*0014*/ 	.byte	0x00, 0xf0, 0x11, 0x00


	//----- nvinfo : EIATTR_KPARAM_INFO
	.align		4
.L_15:
        /*0018*/ 	.byte	0x04, 0x17
        /*001a*/ 	.short	(.L_17 - .L_16)
.L_16:
        /*001c*/ 	.word	0x00000000
        /*0020*/ 	.short	0x0004
        /*0022*/ 	.short	0x001c
        /*0024*/ 	.byte	0x00, 0xf0, 0x11, 0x00


	//----- nvinfo : EIATTR_KPARAM_INFO
	.align		4
.L_17:
        /*0028*/ 	.byte	0x04, 0x17
        /*002a*/ 	.short	(.L_19 - .L_18)
.L_18:
        /*002c*/ 	.word	0x00000000
        /*0030*/ 	.short	0x0003
        /*0032*/ 	.short	0x0018
        /*0034*/ 	.byte	0x00, 0xf0, 0x11, 0x00


	//----- nvinfo : EIATTR_KPARAM_INFO
	.align		4
.L_19:
        /*0038*/ 	.byte	0x04, 0x17
        /*003a*/ 	.short	(.L_21 - .L_20)
.L_20:
        /*003c*/ 	.word	0x00000000
        /*0040*/ 	.short	0x0002
        /*0042*/ 	.short	0x0010
        /*0044*/ 	.byte	0x00, 0xf5, 0x21, 0x00


	//----- nvinfo : EIATTR_KPARAM_INFO
	.align		4
.L_21:
        /*0048*/ 	.byte	0x04, 0x17
        /*004a*/ 	.short	(.L_23 - .L_22)
.L_22:
        /*004c*/ 	.word	0x00000000
        /*0050*/ 	.short	0x0001
        /*0052*/ 	.short	0x0008
        /*0054*/ 	.byte	0x00, 0xf5, 0x21, 0x00


	//----- nvinfo : EIATTR_KPARAM_INFO
	.align		4
.L_23:
        /*0058*/ 	.byte	0x04, 0x17
        /*005a*/ 	.short	(.L_25 - .L_24)
.L_24:
        /*005c*/ 	.word	0x00000000
        /*0060*/ 	.short	0x0000
        /*0062*/ 	.short	0x0000
        /*0064*/ 	.byte	0x00, 0xf5, 0x21, 0x00


	//----- nvinfo : EIATTR_SPARSE_MMA_MASK
	.align		4
.L_25:
        /*0068*/ 	.byte	0x03, 0x50
        /*006a*/ 	.short	0x0000


	//----- nvinfo : EIATTR_MAXREG_COUNT
	.align		4
        /*006c*/ 	.byte	0x03, 0x1b
        /*006e*/ 	.short	0x00ff


	//----- nvinfo : EIATTR_NUM_BARRIERS
	.align		4
        /*0070*/ 	.byte	0x02, 0x4c
        /*0072*/ 	.byte	0x01
	.zero		1


	//----- nvinfo : EIATTR_MERCURY_ISA_VERSION
	.align		4
        /*0074*/ 	.byte	0x03, 0x5f
        /*0076*/ 	.short	0x0101


	//----- nvinfo : EIATTR_VRC_CTA_INIT_COUNT
	.align		4
        /*0078*/ 	.byte	0x02, 0x4a
	.zero		1
	.zero		1


	//----- nvinfo : EIATTR_EXIT_INSTR_OFFSETS
	.align		4
        /*007c*/ 	.byte	0x04, 0x1c
        /*007e*/ 	.short	(.L_27 - .L_26)


	//   ....[0]....
.L_26:
        /*0080*/ 	.word	0x000005e0


	//   ....[1]....
        /*0084*/ 	.word	0x00000630


	//----- nvinfo : EIATTR_CBANK_PARAM_SIZE
	.align		4
.L_27:
        /*0088*/ 	.byte	0x03, 0x19
        /*008a*/ 	.short	0x0024


	//----- nvinfo : EIATTR_PARAM_CBANK
	.align		4
        /*008c*/ 	.byte	0x04, 0x0a
        /*008e*/ 	.short	(.L_29 - .L_28)
	.align		4
.L_28:
        /*0090*/ 	.word	index@(.nv.constant0._Z21gemm_kernel_optimizedPfS_S_iii)
        /*0094*/ 	.short	0x0380
        /*0096*/ 	.short	0x0024


	//----- nvinfo : EIATTR_SW_WAR
	.align		4
.L_29:
        /*0098*/ 	.byte	0x04, 0x36
        /*009a*/ 	.short	(.L_31 - .L_30)
.L_30:
        /*009c*/ 	.word	0x00000008
.L_31:


//--------------------- .nv.info._Z11gemm_kernelPfS_S_iii --------------------------
	.section	.nv.info._Z11gemm_kernelPfS_S_iii,"",@"SHT_CUDA_INFO"
	.sectionflags	@""
	.align	4


	//----- nvinfo : EIATTR_CUDA_API_VERSION
	.align		4
        /*0000*/ 	.byte	0x04, 0x37
        /*0002*/ 	.short	(.L_33 - .L_32)
.L_32:
        /*0004*/ 	.word	0x00000082


	//----- nvinfo : EIATTR_KPARAM_INFO
	.align		4
.L_33:
        /*0008*/ 	.byte	0x04, 0x17
        /*000a*/ 	.short	(.L_35 - .L_34)
.L_34:
        /*000c*/ 	.word	0x00000000
        /*0010*/ 	.short	0x0005
        /*0012*/ 	.short	0x0020
        /*0014*/ 	.byte	0x00, 0xf0, 0x11, 0x00


	//----- nvinfo : EIATTR_KPARAM_INFO
	.align		4
.L_35:
        /*0018*/ 	.byte	0x04, 0x17
        /*001a*/ 	.short	(.L_37 - .L_36)
.L_36:
        /*001c*/ 	.word	0x00000000
        /*0020*/ 	.short	0x0004
        /*0022*/ 	.short	0x001c
        /*0024*/ 	.byte	0x00, 0xf0, 0x11, 0x00


	//----- nvinfo : EIATTR_KPARAM_INFO
	.align		4
.L_37:
        /*0028*/ 	.byte	0x04, 0x17
        /*002a*/ 	.short	(.L_39 - .L_38)
.L_38:
        /*002c*/ 	.word	0x00000000
        /*0030*/ 	.short	0x0003
        /*0032*/ 	.short	0x0018
        /*0034*/ 	.byte	0x00, 0xf0, 0x11, 0x00


	//----- nvinfo : EIATTR_KPARAM_INFO
	.align		4
.L_39:
        /*0038*/ 	.byte	0x04, 0x17
        /*003a*/ 	.short	(.L_41 - .L_40)
.L_40:
        /*003c*/ 	.word	0x00000000
        /*0040*/ 	.short	0x0002
        /*0042*/ 	.short	0x0010
        /*0044*/ 	.byte	0x00, 0xf5, 0x21, 0x00


	//----- nvinfo : EIATTR_KPARAM_INFO
	.align		4
.L_41:
        /*0048*/ 	.byte	0x04, 0x17
        /*004a*/ 	.short	(.L_43 - .L_42)
.L_42:
        /*004c*/ 	.word	0x00000000
        /*0050*/ 	.short	0x0001
        /*0052*/ 	.short	0x0008
        /*0054*/ 	.byte	0x00, 0xf5, 0x21, 0x00


	//----- nvinfo : EIATTR_KPARAM_INFO
	.align		4
.L_43:
        /*0058*/ 	.byte	0x04, 0x17
        /*005a*/ 	.short	(.L_45 - .L_44)
.L_44:
        /*005c*/ 	.word	0x00000000
        /*0060*/ 	.short	0x0000
        /*0062*/ 	.short	0x0000
        /*0064*/ 	.byte	0x00, 0xf5, 0x21, 0x00


	//----- nvinfo : EIATTR_SPARSE_MMA_MASK
	.align		4
.L_45:
        /*0068*/ 	.byte	0x03, 0x50
        /*006a*/ 	.short	0x0000


	//----- nvinfo : EIATTR_MAXREG_COUNT
	.align		4
        /*006c*/ 	.byte	0x03, 0x1b
        /*006e*/ 	.short	0x00ff


	//----- nvinfo : EIATTR_MERCURY_ISA_VERSION
	.align		4
        /*0070*/ 	.byte	0x03, 0x5f
        /*0072*/ 	.short	0x0101


	//----- nvinfo : EIATTR_VRC_CTA_INIT_COUNT
	.align		4
        /*0074*/ 	.byte	0x02, 0x4a
	.zero		1
	.zero		1


	//----- nvinfo : EIATTR_EXIT_INSTR_OFFSETS
	.align		4
        /*0078*/ 	.byte	0x04, 0x1c
        /*007a*/ 	.short	(.L_47 - .L_46)


	//   ....[0]....
.L_46:
        /*007c*/ 	.word	0x000000c0


	//   ....[1]....
        /*0080*/ 	.word	0x000008e0


	//----- nvinfo : EIATTR_CBANK_PARAM_SIZE
	.align		4
.L_47:
        /*0084*/ 	.byte	0x03, 0x19
        /*0086*/ 	.short	0x0024


	//----- nvinfo : EIATTR_PARAM_CBANK
	.align		4
        /*0088*/ 	.byte	0x04, 0x0a
        /*008a*/ 	.short	(.L_49 - .L_48)
	.align		4
.L_48:
        /*008c*/ 	.word	index@(.nv.constant0._Z11gemm_kernelPfS_S_iii)
        /*0090*/ 	.short	0x0380
        /*0092*/ 	.short	0x0024


	//----- nvinfo : EIATTR_SW_WAR
	.align		4
.L_49:
        /*0094*/ 	.byte	0x04, 0x36
        /*0096*/ 	.short	(.L_51 - .L_50)
.L_50:
        /*0098*/ 	.word	0x00000008
.L_51:


//--------------------- .nv.callgraph             --------------------------
	.section	.nv.callgraph,"",@"SHT_CUDA_CALLGRAPH"
	.align	4
	.sectionentsize	8
	.align		4
        /*0000*/ 	.word	0x00000000
	.align		4
        /*0004*/ 	.word	0xffffffff
	.align		4
        /*0008*/ 	.word	0x00000000
	.align		4
        /*000c*/ 	.word	0xfffffffe
	.align		4
        /*0010*/ 	.word	0x00000000
	.align		4
        /*0014*/ 	.word	0xfffffffd
	.align		4
        /*0018*/ 	.word	0x00000000
	.align		4
        /*001c*/ 	.word	0xfffffffc


//--------------------- .text._Z21gemm_kernel_optimizedPfS_S_iii --------------------------
	.section	.text._Z21gemm_kernel_optimizedPfS_S_iii,"ax",@progbits
	.align	128
        .global         _Z21gemm_kernel_optimizedPfS_S_iii
        .type           _Z21gemm_kernel_optimizedPfS_S_iii,@function
        .size           _Z21gemm_kernel_optimizedPfS_S_iii,(.L_x_8 - _Z21gemm_kernel_optimizedPfS_S_iii)
        .other          _Z21gemm_kernel_optimizedPfS_S_iii,@"STO_CUDA_ENTRY STV_DEFAULT"
_Z21gemm_kernel_optimizedPfS_S_iii:
.text._Z21gemm_kernel_optimizedPfS_S_iii:
[----:B------:R-:W-:Y:S01]  /*0000*/  LDC R1, c[0x0][0x37c] ;  /* 0x0000df00ff017b82 */ /* 0x000fe20000000800 */
[----:B------:R-:W0:Y:S01]  /*0010*/  S2R R2, SR_CTAID.Y ;  /* 0x0000000000027919 */ /* 0x000e220000002600 */
[----:B------:R-:W1:Y:S01]  /*0020*/  LDCU UR10, c[0x0][0x3a0] ;  /* 0x00007400ff0a77ac */ /* 0x000e620008000800 */
[----:B------:R-:W-:Y:S01]  /*0030*/  HFMA2 R21, -RZ, RZ, 0, 0 ;  /* 0x00000000ff157431 */ /* 0x000fe200000001ff */
[----:B------:R-:W0:Y:S01]  /*0040*/  S2R R0, SR_TID.Y ;  /* 0x0000000000007919 */ /* 0x000e220000002200 */
[----:B------:R-:W2:Y:S01]  /*0050*/  LDCU.64 UR8, c[0x0][0x358] ;  /* 0x00006b00ff0877ac */ /* 0x000ea20008000a00 */
[----:B------:R-:W3:Y:S01]  /*0060*/  S2R R4, SR_CTAID.X ;  /* 0x0000000000047919 */ /* 0x000ee20000002500 */
[----:B------:R-:W3:Y:S01]  /*0070*/  S2R R13, SR_TID.X ;  /* 0x00000000000d7919 */ /* 0x000ee20000002100 */
[----:B-1----:R-:W-:Y:S01]  /*0080*/  UISETP.GE.AND UP0, UPT, UR10, 0x1, UPT ;  /* 0x000000010a00788c */ /* 0x002fe2000bf06270 */
[----:B0-----:R-:W-:Y:S02]  /*0090*/  LEA R2, R2, R0, 0x4 ;  /* 0x0000000002027211 */ /* 0x001fe400078e20ff */
[----:B---3--:R-:W-:-:S06]  /*00a0*/  LEA R3, R4, R13, 0x4 ;  /* 0x0000000d04037211 */ /* 0x008fcc00078e20ff */
[----:B--2---:R-:W-:Y:S05]  /*00b0*/  BRA.U !UP0, `(.L_x_0) ;  /* 0x00000005083c7547 */ /* 0x004fea000b800000 */
[----:B------:R-:W0:Y:S01]  /*00c0*/  S2UR UR7, SR_CgaCtaId ;  /* 0x00000000000779c3 */ /* 0x000e220000008800 */
[----:B------:R-:W1:Y:S01]  /*00d0*/  LDCU UR11, c[0x0][0x39c] ;  /* 0x00007380ff0b77ac */ /* 0x000e620008000800 */
[----:B------:R-:W-:Y:S01]  /*00e0*/  MOV R21, RZ ;  /* 0x000000ff00157202 */ /* 0x000fe20000000f00 */
[----:B------:R-:W-:Y:S01]  /*00f0*/  IMAD R12, R2, UR10, R13 ;  /* 0x0000000a020c7c24 */ /* 0x000fe2000f8e020d */
[----:B------:R-:W-:Y:S01]  /*0100*/  UMOV UR5, 0x400 ;  /* 0x0000040000057882 */ /* 0x000fe20000000000 */
[----:B------:R-:W-:-:S03]  /*0110*/  UIADD3 UR4, UPT, UPT, UR10, 0xf, URZ ;  /* 0x0000000f0a047890 */ /* 0x000fc6000fffe0ff */
[----:B------:R-:W2:Y:S01]  /*0120*/  LDC R14, c[0x0][0x39c] ;  /* 0x0000e700ff0e7b82 */ /* 0x000ea20000000800 */
[----:B------:R-:W-:Y:S02]  /*0130*/  UIADD3 UR6, UPT, UPT, UR5, 0x400, URZ ;  /* 0x0000040005067890 */ /* 0x000fe4000fffe0ff */
[----:B------:R-:W-:Y:S01]  /*0140*/  USHF.R.U32.HI UR4, URZ, 0x4, UR4 ;  /* 0x00000004ff047899 */ /* 0x000fe20008011604 */
[----:B------:R-:W3:Y:S01]  /*0150*/  LDCU UR13, c[0x0][0x3a0] ;  /* 0x00007400ff0d77ac */ /* 0x000ee20008000800 */
[----:B------:R-:W4:Y:S01]  /*0160*/  LDCU UR12, c[0x0][0x398] ;  /* 0x00007300ff0c77ac */ /* 0x000f220008000800 */
[----:B-1----:R-:W-:Y:S01]  /*0170*/  IMAD R19, R0, UR11, R13 ;  /* 0x0000000b00137c24 */ /* 0x002fe2000f8e020d */
[----:B------:R-:W-:Y:S02]  /*0180*/  UIADD3 UR4, UPT, UPT, -UR4, URZ, URZ ;  /* 0x000000ff04047290 */ /* 0x000fe4000fffe1ff */
[----:B0-----:R-:W-:Y:S02]  /*0190*/  ULEA UR5, UR7, UR5, 0x18 ;  /* 0x0000000507057291 */ /* 0x001fe4000f8ec0ff */
[----:B------:R-:W-:Y:S01]  /*01a0*/  LEA R19, R4, R19, 0x4 ;  /* 0x0000001304137211 */ /* 0x000fe200078e20ff */
[----:B------:R-:W-:-:S03]  /*01b0*/  ULEA UR6, UR7, UR6, 0x18 ;  /* 0x0000000607067291 */ /* 0x000fc6000f8ec0ff */
[----:B------:R-:W-:-:S03]  /*01c0*/  LEA R16, R0, UR5, 0x6 ;  /* 0x0000000500107c11 */ /* 0x000fc6000f8e30ff */
[C---:B------:R-:W-:Y:S02]  /*01d0*/  LEA R17, R13.reuse, UR6, 0x2 ;  /* 0x000000060d117c11 */ /* 0x040fe4000f8e10ff */
[----:B------:R-:W-:Y:S02]  /*01e0*/  LEA R18, R13, R16, 0x2 ;  /* 0x000000100d127211 */ /* 0x000fe400078e10ff */
[----:B---34-:R-:W-:-:S07]  /*01f0*/  LEA R15, R0, R17, 0x6 ;  /* 0x00000011000f7211 */ /* 0x018fce00078e30ff */
.L_x_1:
[----:B------:R-:W-:Y:S01]  /*0200*/  ISETP.GE.U32.AND P1, PT, R13, UR13, PT ;  /* 0x0000000d0d007c0c */ /* 0x000fe2000bf26070 */
[----:B------:R-:W-:Y:S01]  /*0210*/  HFMA2 R22, -RZ, RZ, 0, 0 ;  /* 0x00000000ff167431 */ /* 0x000fe200000001ff */
[----:B------:R-:W-:Y:S02]  /*0220*/  ISETP.GE.U32.AND P0, PT, R0, UR13, PT ;  /* 0x0000000d00007c0c */ /* 0x000fe4000bf06070 */
[----:B------:R-:W-:Y:S02]  /*0230*/  ISETP.GE.OR P1, PT, R2, UR12, P1 ;  /* 0x0000000c02007c0c */ /* 0x000fe40008f26670 */
[----:B--2---:R-:W-:Y:S02]  /*0240*/  ISETP.GE.OR P0, PT, R3, R14, P0 ;  /* 0x0000000e0300720c */ /* 0x004fe40000706670 */
[----:B------:R-:W-:-:S09]  /*0250*/  MOV R29, RZ ;  /* 0x000000ff001d7202 */ /* 0x000fd20000000f00 */
[----:B------:R-:W0:Y:S08]  /*0260*/  @!P1 LDC.64 R6, c[0x0][0x380] ;  /* 0x0000e000ff069b82 */ /* 0x000e300000000a00 */
[----:B------:R-:W1:Y:S01]  /*0270*/  @!P0 LDC.64 R4, c[0x0][0x388] ;  /* 0x0000e200ff048b82 */ /* 0x000e620000000a00 */
[----:B0-----:R-:W-:-:S05]  /*0280*/  @!P1 IMAD.WIDE.U32 R6, R12, 0x4, R6 ;  /* 0x000000040c069825 */ /* 0x001fca00078e0006 */
[----:B------:R-:W2:Y:S01]  /*0290*/  @!P1 LDG.E R29, desc[UR8][R6.64] ;  /* 0x00000008061d9981 */ /* 0x000ea2000c1e1900 */
[----:B-1----:R-:W-:-:S05]  /*02a0*/  @!P0 IMAD.WIDE.U32 R24, R19, 0x4, R4 ;  /* 0x0000000413188825 */ /* 0x002fca00078e0004 */
[----:B------:R-:W3:Y:S01]  /*02b0*/  @!P0 LDG.E R22, desc[UR8][R24.64] ;  /* 0x0000000818168981 */ /* 0x000ee2000c1e1900 */
[----:B------:R-:W-:-:S04]  /*02c0*/  UIADD3 UR4, UPT, UPT, UR4, 0x1, URZ ;  /* 0x0000000104047890 */ /* 0x000fc8000fffe0ff */
[----:B------:R-:W-:Y:S01]  /*02d0*/  UISETP.NE.AND UP0, UPT, UR4, URZ, UPT ;  /* 0x000000ff0400728c */ /* 0x000fe2000bf05270 */
[----:B------:R-:W-:Y:S02]  /*02e0*/  IADD3 R0, PT, PT, R0, 0x10, RZ ;  /* 0x0000001000007810 */ /* 0x000fe40007ffe0ff */
[----:B------:R-:W-:Y:S02]  /*02f0*/  IADD3 R13, PT, PT, R13, 0x10, RZ ;  /* 0x000000100d0d7810 */ /* 0x000fe40007ffe0ff */
[----:B------:R-:W-:Y:S02]  /*0300*/  IADD3 R12, PT, PT, R12, 0x10, RZ ;  /* 0x000000100c0c7810 */ /* 0x000fe40007ffe0ff */
[----:B------:R-:W-:Y:S01]  /*0310*/  LEA R19, R14, R19, 0x4 ;  /* 0x000000130e137211 */ /* 0x000fe200078e20ff */
[----:B--2---:R-:W-:Y:S04]  /*0320*/  STS [R18], R29 ;  /* 0x0000001d12007388 */ /* 0x004fe80000000800 */
[----:B---3--:R-:W-:Y:S01]  /*0330*/  STS [R15], R22 ;  /* 0x000000160f007388 */ /* 0x008fe20000000800 */
[----:B------:R-:W-:Y:S06]  /*0340*/  BAR.SYNC.DEFER_BLOCKING 0x0 ;  /* 0x0000000000007b1d */ /* 0x000fec0000010000 */
[----:B------:R-:W-:Y:S04]  /*0350*/  LDS R28, [R17] ;  /* 0x00000000111c7984 */ /* 0x000fe80000000800 */
[----:B------:R-:W0:Y:S04]  /*0360*/  LDS.128 R8, [R16] ;  /* 0x0000000010087984 */ /* 0x000e280000000c00 */
[----:B------:R-:W1:Y:S04]  /*0370*/  LDS R29, [R17+0x40] ;  /* 0x00004000111d7984 */ /* 0x000e680000000800 */
[----:B------:R-:W2:Y:S04]  /*0380*/  LDS R27, [R17+0x80] ;  /* 0x00008000111b7984 */ /* 0x000ea80000000800 */
[----:B------:R-:W3:Y:S04]  /*0390*/  LDS R26, [R17+0xc0] ;  /* 0x0000c000111a7984 */ /* 0x000ee80000000800 */
[----:B------:R-:W-:Y:S04]  /*03a0*/  LDS R23, [R17+0x100] ;  /* 0x0001000011177984 */ /* 0x000fe80000000800 */
[----:B------:R-:W4:Y:S04]  /*03b0*/  LDS.128 R4, [R16+0x10] ;  /* 0x0000100010047984 */ /* 0x000f280000000c00 */
[----:B------:R-:W5:Y:S04]  /*03c0*/  LDS R20, [R17+0x140] ;  /* 0x0001400011147984 */ /* 0x000f680000000800 */
[----:B------:R-:W5:Y:S04]  /*03d0*/  LDS R25, [R17+0x180] ;  /* 0x0001800011197984 */ /* 0x000f680000000800 */
[----:B------:R-:W5:Y:S04]  /*03e0*/  LDS R22, [R17+0x1c0] ;  /* 0x0001c00011167984 */ /* 0x000f680000000800 */
[----:B------:R-:W-:Y:S01]  /*03f0*/  LDS R24, [R17+0x240] ;  /* 0x0002400011187984 */ /* 0x000fe20000000800 */
[----:B0-----:R-:W-:-:S03]  /*0400*/  FFMA R8, R8, R28, R21 ;  /* 0x0000001c08087223 */ /* 0x001fc60000000015 */
[----:B------:R-:W-:Y:S01]  /*0410*/  LDS R21, [R17+0x200] ;  /* 0x0002000011157984 */ /* 0x000fe20000000800 */
[----:B-1----:R-:W-:-:S04]  /*0420*/  FFMA R8, R29, R9, R8 ;  /* 0x000000091d087223 */ /* 0x002fc80000000008 */
[----:B--2---:R-:W-:-:S04]  /*0430*/  FFMA R27, R27, R10, R8 ;  /* 0x0000000a1b1b7223 */ /* 0x004fc80000000008 */
[----:B---3--:R-:W-:Y:S02]  /*0440*/  FFMA R27, R26, R11, R27 ;  /* 0x0000000b1a1b7223 */ /* 0x008fe4000000001b */
[----:B------:R-:W0:Y:S02]  /*0450*/  LDS.128 R8, [R16+0x20] ;  /* 0x0000200010087984 */ /* 0x000e240000000c00 */
[----:B----4-:R-:W-:-:S04]  /*0460*/  FFMA R23, R4, R23, R27 ;  /* 0x0000001704177223 */ /* 0x010fc8000000001b */
[----:B-----5:R-:W-:Y:S02]  /*0470*/  FFMA R20, R20, R5, R23 ;  /* 0x0000000514147223 */ /* 0x020fe40000000017 */
[----:B------:R-:W1:Y:S02]  /*0480*/  LDS R23, [R17+0x280] ;  /* 0x0002800011177984 */ /* 0x000e640000000800 */
[----:B------:R-:W-:Y:S02]  /*0490*/  FFMA R25, R25, R6, R20 ;  /* 0x0000000619197223 */ /* 0x000fe40000000014 */
[----:B------:R-:W2:Y:S02]  /*04a0*/  LDS R20, [R17+0x2c0] ;  /* 0x0002c00011147984 */ /* 0x000ea40000000800 */
[----:B------:R-:W-:Y:S02]  /*04b0*/  FFMA R27, R22, R7, R25 ;  /* 0x00000007161b7223 */ /* 0x000fe40000000019 */
[----:B------:R-:W-:Y:S04]  /*04c0*/  LDS R25, [R17+0x300] ;  /* 0x0003000011197984 */ /* 0x000fe80000000800 */
[----:B------:R-:W3:Y:S04]  /*04d0*/  LDS.128 R4, [R16+0x30] ;  /* 0x0000300010047984 */ /* 0x000ee80000000c00 */
[----:B------:R-:W4:Y:S01]  /*04e0*/  LDS R22, [R17+0x340] ;  /* 0x0003400011167984 */ /* 0x000f220000000800 */
[----:B0-----:R-:W-:-:S03]  /*04f0*/  FFMA R27, R8, R21, R27 ;  /* 0x00000015081b7223 */ /* 0x001fc6000000001b */
[----:B------:R-:W0:Y:S04]  /*0500*/  LDS R21, [R17+0x380] ;  /* 0x0003800011157984 */ /* 0x000e280000000800 */
[----:B------:R-:W5:Y:S01]  /*0510*/  LDS R8, [R17+0x3c0] ;  /* 0x0003c00011087984 */ /* 0x000f620000000800 */
[----:B------:R-:W-:-:S04]  /*0520*/  FFMA R24, R24, R9, R27 ;  /* 0x0000000918187223 */ /* 0x000fc8000000001b */
[----:B-1----:R-:W-:-:S04]  /*0530*/  FFMA R23, R23, R10, R24 ;  /* 0x0000000a17177223 */ /* 0x002fc80000000018 */
[----:B--2---:R-:W-:-:S04]  /*0540*/  FFMA R11, R20, R11, R23 ;  /* 0x0000000b140b7223 */ /* 0x004fc80000000017 */
[----:B---3--:R-:W-:-:S04]  /*0550*/  FFMA R11, R4, R25, R11 ;  /* 0x00000019040b7223 */ /* 0x008fc8000000000b */
[----:B----4-:R-:W-:-:S04]  /*0560*/  FFMA R22, R22, R5, R11 ;  /* 0x0000000516167223 */ /* 0x010fc8000000000b */
[----:B0-----:R-:W-:-:S04]  /*0570*/  FFMA R21, R21, R6, R22 ;  /* 0x0000000615157223 */ /* 0x001fc80000000016 */
[----:B-----5:R-:W-:Y:S01]  /*0580*/  FFMA R21, R8, R7, R21 ;  /* 0x0000000708157223 */ /* 0x020fe20000000015 */
[----:B------:R-:W-:Y:S06]  /*0590*/  BAR.SYNC.DEFER_BLOCKING 0x0 ;  /* 0x0000000000007b1d */ /* 0x000fec0000010000 */
[----:B------:R-:W-:Y:S05]  /*05a0*/  BRA.U UP0, `(.L_x_1) ;  /* 0xfffffffd00147547 */ /* 0x000fea000b83ffff */
.L_x_0:
[----:B------:R-:W0:Y:S02]  /*05b0*/  LDCU.64 UR4, c[0x0][0x398] ;  /* 0x00007300ff0477ac */ /* 0x000e240008000a00 */
[----:B0-----:R-:W-:-:S04]  /*05c0*/  ISETP.GE.AND P0, PT, R3, UR5, PT ;  /* 0x0000000503007c0c */ /* 0x001fc8000bf06270 */
[----:B------:R-:W-:-:S13]  /*05d0*/  ISETP.GE.OR P0, PT, R2, UR4, P0 ;  /* 0x0000000402007c0c */ /* 0x000fda0008706670 */
[----:B------:R-:W-:Y:S05]  /*05e0*/  @P0 EXIT ;  /* 0x000000000000094d */ /* 0x000fea0003800000 */
[----:B------:R-:W0:Y:S01]  /*05f0*/  LDC.64 R4, c[0x0][0x390] ;  /* 0x0000e400ff047b82 */ /* 0x000e220000000a00 */
[----:B------:R-:W-:-:S04]  /*0600*/  IMAD R3, R2, UR5, R3 ;  /* 0x0000000502037c24 */ /* 0x000fc8000f8e0203 */
[----:B0-----:R-:W-:-:S05]  /*0610*/  IMAD.WIDE R2, R3, 0x4, R4 ;  /* 0x0000000403027825 */ /* 0x001fca00078e0204 */
[----:B------:R-:W-:Y:S01]  /*0620*/  STG.E desc[UR8][R2.64], R21 ;  /* 0x0000001502007986 */ /* 0x000fe2000c101908 */
[----:B------:R-:W-:Y:S05]  /*0630*/  EXIT ;  /* 0x000000000000794d */ /* 0x000fea0003800000 */
.L_x_2:
[----:B------:R-:W-:-:S00]  /*0640*/  BRA `(.L_x_2) ;  /* 0xfffffffc00fc7947 */ /* 0x000fc0000383ffff */
[----:B------:R-:W-:-:S00]  /*0650*/  NOP ;  /* 0x0000000000007918 */ /* 0x000fc00000000000 */
        /* <DEDUP_REMOVED lines=10> */
.L_x_8:


//--------------------- .text._Z11gemm_kernelPfS_S_iii --------------------------
	.section	.text._Z11gemm_kernelPfS_S_iii,"ax",@progbits
	.align	128
        .global         _Z11gemm_kernelPfS_S_iii
        .type           _Z11gemm_kernelPfS_S_iii,@function
        .size           _Z11gemm_kernelPfS_S_iii,(.L_x_9 - _Z11gemm_kernelPfS_S_iii)
        .other          _Z11gemm_kernelPfS_S_iii,@"STO_CUDA_ENTRY STV_DEFAULT"
_Z11gemm_kernelPfS_S_iii:
.text._Z11gemm_kernelPfS_S_iii:
[----:B------:R-:W-:Y:S01]  /*0000*/  LDC R1, c[0x0][0x37c] ;  /* 0x0000df00ff017b82 */ /* 0x000fe20000000800 */
[----:B------:R-:W0:Y:S07]  /*0010*/  S2R R5, SR_TID.X ;  /* 0x0000000000057919 */ /* 0x000e2e0000002100 */
[----:B------:R-:W1:Y:S01]  /*0020*/  LDC R19, c[0x0][0x364] ;  /* 0x0000d900ff137b82 */ /* 0x000e620000000800 */
[----:B------:R-:W1:Y:S07]  /*0030*/  S2R R4, SR_TID.Y ;  /* 0x0000000000047919 */ /* 0x000e6e0000002200 */
[----:B------:R-:W0:Y:S08]  /*0040*/  S2UR UR5, SR_CTAID.X ;  /* 0x00000000000579c3 */ /* 0x000e300000002500 */
[----:B------:R-:W0:Y:S08]  /*0050*/  LDC R0, c[0x0][0x360] ;  /* 0x0000d800ff007b82 */ /* 0x000e300000000800 */
[----:B------:R-:W1:Y:S08]  /*0060*/  S2UR UR4, SR_CTAID.Y ;  /* 0x00000000000479c3 */ /* 0x000e700000002600 */
[----:B------:R-:W2:Y:S01]  /*0070*/  LDC.64 R2, c[0x0][0x398] ;  /* 0x0000e600ff027b82 */ /* 0x000ea20000000a00 */
[----:B0-----:R-:W-:-:S02]  /*0080*/  IMAD R0, R0, UR5, R5 ;  /* 0x0000000500007c24 */ /* 0x001fc4000f8e0205 */
[----:B-1----:R-:W-:-:S03]  /*0090*/  IMAD R19, R19, UR4, R4 ;  /* 0x0000000413137c24 */ /* 0x002fc6000f8e0204 */
[----:B--2---:R-:W-:-:S04]  /*00a0*/  ISETP.GE.AND P0, PT, R0, R3, PT ;  /* 0x000000030000720c */ /* 0x004fc80003f06270 */
[----:B------:R-:W-:-:S13]  /*00b0*/  ISETP.GE.OR P0, PT, R19, R2, P0 ;  /* 0x000000021300720c */ /* 0x000fda0000706670 */
[----:B------:R-:W-:Y:S05]  /*00c0*/  @P0 EXIT ;  /* 0x000000000000094d */ /* 0x000fea0003800000 */
[----:B------:R-:W0:Y:S01]  /*00d0*/  LDC R2, c[0x0][0x3a0] ;  /* 0x0000e800ff027b82 */ /* 0x000e220000000800 */
[----:B------:R-:W1:Y:S01]  /*00e0*/  LDCU.64 UR4, c[0x0][0x358] ;  /* 0x00006b00ff0477ac */ /* 0x000e620008000a00 */
[----:B------:R-:W-:Y:S01]  /*00f0*/  HFMA2 R24, -RZ, RZ, 0, 0 ;  /* 0x00000000ff187431 */ /* 0x000fe200000001ff */
[----:B0-----:R-:W-:-:S13]  /*0100*/  ISETP.GE.AND P0, PT, R2, 0x1, PT ;  /* 0x000000010200780c */ /* 0x001fda0003f06270 */
[----:B-1----:R-:W-:Y:S05]  /*0110*/  @!P0 BRA `(.L_x_3) ;  /* 0x0000000400e08947 */ /* 0x002fea0003800000 */
[C---:B------:R-:W-:Y:S01]  /*0120*/  ISETP.GE.U32.AND P1, PT, R2.reuse, 0x8, PT ;  /* 0x000000080200780c */ /* 0x040fe20003f26070 */
[----:B------:R-:W-:Y:S01]  /*0130*/  IMAD R20, R19, R2, RZ ;  /* 0x0000000213147224 */ /* 0x000fe200078e02ff */
[----:B------:R-:W-:Y:S02]  /*0140*/  LOP3.LUT R27, R2, 0x7, RZ, 0xc0, !PT ;  /* 0x00000007021b7812 */ /* 0x000fe400078ec0ff */
[----:B------:R-:W-:Y:S02]  /*0150*/  MOV R24, RZ ;  /* 0x000000ff00187202 */ /* 0x000fe40000000f00 */
[----:B------:R-:W-:Y:S02]  /*0160*/  ISETP.NE.AND P0, PT, R27, RZ, PT ;  /* 0x000000ff1b00720c */ /* 0x000fe40003f05270 */
[----:B------:R-:W-:-:S05]  /*0170*/  MOV R21, RZ ;  /* 0x000000ff00157202 */ /* 0x000fca0000000f00 */
[----:B------:R-:W-:Y:S06]  /*0180*/  @!P1 BRA `(.L_x_4) ;  /* 0x0000000000c49947 */ /* 0x000fec0003800000 */
[----:B------:R-:W0:Y:S01]  /*0190*/  LDC.64 R4, c[0x0][0x380] ;  /* 0x0000e000ff047b82 */ /* 0x000e220000000a00 */
[----:B------:R-:W-:Y:S02]  /*01a0*/  LOP3.LUT R21, R2, 0x7ffffff8, RZ, 0xc0, !PT ;  /* 0x7ffffff802157812 */ /* 0x000fe400078ec0ff */
[----:B------:R-:W-:Y:S02]  /*01b0*/  MOV R24, RZ ;  /* 0x000000ff00187202 */ /* 0x000fe40000000f00 */
[----:B------:R-:W-:Y:S02]  /*01c0*/  MOV R18, R0 ;  /* 0x0000000000127202 */ /* 0x000fe40000000f00 */
[----:B------:R-:W-:Y:S01]  /*01d0*/  IADD3 R22, PT, PT, -R21, RZ, RZ ;  /* 0x000000ff15167210 */ /* 0x000fe20007ffe1ff */
[----:B0-----:R-:W-:-:S03]  /*01e0*/  IMAD.WIDE.U32 R4, R20, 0x4, R4 ;  /* 0x0000000414047825 */ /* 0x001fc600078e0004 */
[----:B------:R-:W-:-:S04]  /*01f0*/  IADD3 R6, P1, PT, R4, 0x10, RZ ;  /* 0x0000001004067810 */ /* 0x000fc80007f3e0ff */
[----:B------:R-:W-:-:S09]  /*0200*/  IADD3.X R7, PT, PT, RZ, R5, RZ, P1, !PT ;  /* 0x00000005ff077210 */ /* 0x000fd20000ffe4ff */
.L_x_5:
[----:B------:R-:W0:Y:S01]  /*0210*/  LDC.64 R16, c[0x0][0x388] ;  /* 0x0000e200ff107b82 */ /* 0x000e220000000a00 */
[----:B------:R-:W-:Y:S02]  /*0220*/  MOV R4, R6 ;  /* 0x0000000600047202 */ /* 0x000fe40000000f00 */
[----:B------:R-:W-:-:S05]  /*0230*/  MOV R5, R7 ;  /* 0x0000000700057202 */ /* 0x000fca0000000f00 */
[----:B------:R-:W2:Y:S04]  /*0240*/  LDG.E R25, desc[UR4][R4.64+-0x10] ;  /* 0xfffff00404197981 */ /* 0x000ea8000c1e1900 */
[----:B------:R-:W3:Y:S04]  /*0250*/  LDG.E R23, desc[UR4][R4.64+-0xc] ;  /* 0xfffff40404177981 */ /* 0x000ee8000c1e1900 */
[----:B------:R-:W4:Y:S04]  /*0260*/  LDG.E R29, desc[UR4][R4.64+-0x8] ;  /* 0xfffff804041d7981 */ /* 0x000f28000c1e1900 */
[----:B------:R-:W5:Y:S01]  /*0270*/  LDG.E R28, desc[UR4][R4.64+-0x4] ;  /* 0xfffffc04041c7981 */ /* 0x000f62000c1e1900 */
[----:B0-----:R-:W-:-:S05]  /*0280*/  IMAD.WIDE R16, R18, 0x4, R16 ;  /* 0x0000000412107825 */ /* 0x001fca00078e0210 */
[----:B------:R0:W2:Y:S01]  /*0290*/  LDG.E R26, desc[UR4][R16.64] ;  /* 0x00000004101a7981 */ /* 0x0000a2000c1e1900 */
[----:B------:R-:W-:-:S04]  /*02a0*/  IMAD.WIDE R14, R3, 0x4, R16 ;  /* 0x00000004030e7825 */ /* 0x000fc800078e0210 */
[C---:B------:R-:W-:Y:S02]  /*02b0*/  IMAD.WIDE R6, R3.reuse, 0x4, R14 ;  /* 0x0000000403067825 */ /* 0x040fe400078e020e */
[----:B------:R-:W3:Y:S02]  /*02c0*/  LDG.E R14, desc[UR4][R14.64] ;  /* 0x000000040e0e7981 */ /* 0x000ee4000c1e1900 */
[C---:B------:R-:W-:Y:S02]  /*02d0*/  IMAD.WIDE R10, R3.reuse, 0x4, R6 ;  /* 0x00000004030a7825 */ /* 0x040fe400078e0206 */
[----:B------:R-:W4:Y:S02]  /*02e0*/  LDG.E R6, desc[UR4][R6.64] ;  /* 0x0000000406067981 */ /* 0x000f24000c1e1900 */
[C---:B------:R-:W-:Y:S02]  /*02f0*/  IMAD.WIDE R8, R3.reuse, 0x4, R10 ;  /* 0x0000000403087825 */ /* 0x040fe400078e020a */
[----:B------:R-:W5:Y:S02]  /*0300*/  LDG.E R10, desc[UR4][R10.64] ;  /* 0x000000040a0a7981 */ /* 0x000f64000c1e1900 */
[----:B------:R-:W-:-:S02]  /*0310*/  IMAD.WIDE R12, R3, 0x4, R8 ;  /* 0x00000004030c7825 */ /* 0x000fc400078e0208 */
[----:B------:R-:W5:Y:S04]  /*0320*/  LDG.E R7, desc[UR4][R4.64] ;  /* 0x0000000404077981 */ /* 0x000f68000c1e1900 */
[----:B------:R-:W5:Y:S01]  /*0330*/  LDG.E R8, desc[UR4][R8.64] ;  /* 0x0000000408087981 */ /* 0x000f62000c1e1900 */
[----:B0-----:R-:W-:-:S03]  /*0340*/  IMAD.WIDE R16, R3, 0x4, R12 ;  /* 0x0000000403107825 */ /* 0x001fc600078e020c */
[----:B------:R-:W5:Y:S04]  /*0350*/  LDG.E R12, desc[UR4][R12.64] ;  /* 0x000000040c0c7981 */ /* 0x000f68000c1e1900 */
[----:B------:R-:W5:Y:S04]  /*0360*/  LDG.E R15, desc[UR4][R16.64] ;  /* 0x00000004100f7981 */ /* 0x000f68000c1e1900 */
[----:B------:R-:W5:Y:S04]  /*0370*/  LDG.E R9, desc[UR4][R4.64+0x4] ;  /* 0x0000040404097981 */ /* 0x000f68000c1e1900 */
[----:B------:R-:W5:Y:S01]  /*0380*/  LDG.E R11, desc[UR4][R4.64+0xc] ;  /* 0x00000c04040b7981 */ /* 0x000f62000c1e1900 */
[----:B--2---:R-:W-:Y:S01]  /*0390*/  FFMA R26, R25, R26, R24 ;  /* 0x0000001a191a7223 */ /* 0x004fe20000000018 */
[----:B------:R-:W-:-:S02]  /*03a0*/  IMAD.WIDE R24, R3, 0x4, R16 ;  /* 0x0000000403187825 */ /* 0x000fc400078e0210 */
[----:B------:R-:W2:Y:S04]  /*03b0*/  LDG.E R16, desc[UR4][R4.64+0x8] ;  /* 0x0000080404107981 */ /* 0x000ea8000c1e1900 */
[----:B------:R-:W2:Y:S01]  /*03c0*/  LDG.E R24, desc[UR4][R24.64] ;  /* 0x0000000418187981 */ /* 0x000ea2000c1e1900 */
[----:B---3--:R-:W-:Y:S01]  /*03d0*/  FFMA R14, R23, R14, R26 ;  /* 0x0000000e170e7223 */ /* 0x008fe2000000001a */
[----:B------:R-:W-:-:S03]  /*03e0*/  IADD3 R22, PT, PT, R22, 0x8, RZ ;  /* 0x0000000816167810 */ /* 0x000fc60007ffe0ff */
[----:B----4-:R-:W-:Y:S01]  /*03f0*/  FFMA R29, R29, R6, R14 ;  /* 0x000000061d1d7223 */ /* 0x010fe2000000000e */
[----:B------:R-:W-:-:S03]  /*0400*/  ISETP.NE.AND P1, PT, R22, RZ, PT ;  /* 0x000000ff1600720c */ /* 0x000fc60003f25270 */
[----:B-----5:R-:W-:Y:S01]  /*0410*/  FFMA R10, R28, R10, R29 ;  /* 0x0000000a1c0a7223 */ /* 0x020fe2000000001d */
[----:B------:R-:W-:-:S03]  /*0420*/  IADD3 R6, P2, PT, R4, 0x20, RZ ;  /* 0x0000002004067810 */ /* 0x000fc60007f5e0ff */
[----:B------:R-:W-:Y:S01]  /*0430*/  FFMA R8, R7, R8, R10 ;  /* 0x0000000807087223 */ /* 0x000fe2000000000a */
[----:B------:R-:W-:Y:S02]  /*0440*/  IADD3.X R7, PT, PT, RZ, R5, RZ, P2, !PT ;  /* 0x00000005ff077210 */ /* 0x000fe400017fe4ff */
[----:B------:R-:W-:Y:S01]  /*0450*/  LEA R18, R3, R18, 0x3 ;  /* 0x0000001203127211 */ /* 0x000fe200078e18ff */
[----:B------:R-:W-:-:S04]  /*0460*/  FFMA R9, R9, R12, R8 ;  /* 0x0000000c09097223 */ /* 0x000fc80000000008 */
[----:B--2---:R-:W-:-:S04]  /*0470*/  FFMA R16, R16, R15, R9 ;  /* 0x0000000f10107223 */ /* 0x004fc80000000009 */
[----:B------:R-:W-:Y:S01]  /*0480*/  FFMA R24, R11, R24, R16 ;  /* 0x000000180b187223 */ /* 0x000fe20000000010 */
[----:B------:R-:W-:Y:S06]  /*0490*/  @P1 BRA `(.L_x_5) ;  /* 0xfffffffc005c1947 */ /* 0x000fec000383ffff */
.L_x_4:
[----:B------:R-:W-:Y:S05]  /*04a0*/  @!P0 BRA `(.L_x_3) ;  /* 0x0000000000fc8947 */ /* 0x000fea0003800000 */
[----:B------:R-:W-:Y:S02]  /*04b0*/  ISETP.GE.U32.AND P1, PT, R27, 0x4, PT ;  /* 0x000000041b00780c */ /* 0x000fe40003f26070 */
[----:B------:R-:W-:-:S04]  /*04c0*/  LOP3.LUT R16, R2, 0x3, RZ, 0xc0, !PT ;  /* 0x0000000302107812 */ /* 0x000fc800078ec0ff */
[----:B------:R-:W-:-:S07]  /*04d0*/  ISETP.NE.AND P0, PT, R16, RZ, PT ;  /* 0x000000ff1000720c */ /* 0x000fce0003f05270 */
[----:B------:R-:W-:Y:S06]  /*04e0*/  @!P1 BRA `(.L_x_6) ;  /* 0x00000000006c9947 */ /* 0x000fec0003800000 */
[----:B------:R-:W0:Y:S01]  /*04f0*/  LDC.64 R6, c[0x0][0x388] ;  /* 0x0000e200ff067b82 */ /* 0x000e220000000a00 */
[----:B------:R-:W1:Y:S01]  /*0500*/  LDCU.64 UR6, c[0x0][0x380] ;  /* 0x00007000ff0677ac */ /* 0x000e620008000a00 */
[----:B------:R-:W-:Y:S01]  /*0510*/  IMAD R9, R21, R3, R0 ;  /* 0x0000000315097224 */ /* 0x000fe200078e0200 */
[CC--:B------:R-:W-:Y:S02]  /*0520*/  IADD3 R5, PT, PT, R20.reuse, R21.reuse, RZ ;  /* 0x0000001514057210 */ /* 0x0c0fe40007ffe0ff */
[----:B------:R-:W-:-:S03]  /*0530*/  IADD3 R10, P1, PT, R20, R21, RZ ;  /* 0x00000015140a7210 */ /* 0x000fc60007f3e0ff */
[----:B------:R-:W2:Y:S01]  /*0540*/  LDC.64 R14, c[0x0][0x380] ;  /* 0x0000e000ff0e7b82 */ /* 0x000ea20000000a00 */
[----:B0-----:R-:W-:-:S04]  /*0550*/  IMAD.WIDE R6, R9, 0x4, R6 ;  /* 0x0000000409067825 */ /* 0x001fc800078e0206 */
[----:B------:R-:W-:Y:S02]  /*0560*/  IMAD.WIDE R8, R3, 0x4, R6 ;  /* 0x0000000403087825 */ /* 0x000fe400078e0206 */
[----:B------:R-:W3:Y:S02]  /*0570*/  LDG.E R6, desc[UR4][R6.64] ;  /* 0x0000000406067981 */ /* 0x000ee4000c1e1900 */
[----:B--2---:R-:W-:Y:S01]  /*0580*/  IMAD.WIDE.U32 R14, R5, 0x4, R14 ;  /* 0x00000004050e7825 */ /* 0x004fe200078e000e */
[----:B------:R-:W-:Y:S02]  /*0590*/  IADD3.X R5, PT, PT, RZ, RZ, RZ, P1, !PT ;  /* 0x000000ffff057210 */ /* 0x000fe40000ffe4ff */
[----:B-1----:R-:W-:-:S03]  /*05a0*/  LEA R4, P1, R10, UR6, 0x2 ;  /* 0x000000060a047c11 */ /* 0x002fc6000f8210ff */
[----:B------:R-:W3:Y:S01]  /*05b0*/  LDG.E R15, desc[UR4][R14.64] ;  /* 0x000000040e0f7981 */ /* 0x000ee2000c1e1900 */
[----:B------:R-:W-:Y:S01]  /*05c0*/  LEA.HI.X R5, R10, UR7, R5, 0x2, P1 ;  /* 0x000000070a057c11 */ /* 0x000fe200088f1405 */
[C---:B------:R-:W-:Y:S02]  /*05d0*/  IMAD.WIDE R10, R3.reuse, 0x4, R8 ;  /* 0x00000004030a7825 */ /* 0x040fe400078e0208 */
[----:B------:R-:W2:Y:S04]  /*05e0*/  LDG.E R8, desc[UR4][R8.64] ;  /* 0x0000000408087981 */ /* 0x000ea8000c1e1900 */
[----:B------:R-:W2:Y:S01]  /*05f0*/  LDG.E R17, desc[UR4][R4.64+0x4] ;  /* 0x0000040404117981 */ /* 0x000ea2000c1e1900 */
[----:B------:R-:W-:-:S03]  /*0600*/  IMAD.WIDE R12, R3, 0x4, R10 ;  /* 0x00000004030c7825 */ /* 0x000fc600078e020a */
[----:B------:R-:W4:Y:S04]  /*0610*/  LDG.E R22, desc[UR4][R10.64] ;  /* 0x000000040a167981 */ /* 0x000f28000c1e1900 */
[----:B------:R-:W4:Y:S04]  /*0620*/  LDG.E R18, desc[UR4][R4.64+0x8] ;  /* 0x0000080404127981 */ /* 0x000f28000c1e1900 */
[----:B------:R-:W5:Y:S04]  /*0630*/  LDG.E R26, desc[UR4][R4.64+0xc] ;  /* 0x00000c04041a7981 */ /* 0x000f68000c1e1900 */
[----:B------:R-:W5:Y:S01]  /*0640*/  LDG.E R12, desc[UR4][R12.64] ;  /* 0x000000040c0c7981 */ /* 0x000f62000c1e1900 */
[----:B------:R-:W-:Y:S01]  /*0650*/  IADD3 R21, PT, PT, R21, 0x4, RZ ;  /* 0x0000000415157810 */ /* 0x000fe20007ffe0ff */
[----:B---3--:R-:W-:-:S04]  /*0660*/  FFMA R24, R15, R6, R24 ;  /* 0x000000060f187223 */ /* 0x008fc80000000018 */
[----:B--2---:R-:W-:-:S04]  /*0670*/  FFMA R17, R17, R8, R24 ;  /* 0x0000000811117223 */ /* 0x004fc80000000018 */
[----:B----4-:R-:W-:-:S04]  /*0680*/  FFMA R17, R18, R22, R17 ;  /* 0x0000001612117223 */ /* 0x010fc80000000011 */
[----:B-----5:R-:W-:-:S07]  /*0690*/  FFMA R24, R26, R12, R17 ;  /* 0x0000000c1a187223 */ /* 0x020fce0000000011 */
.L_x_6:
[----:B------:R-:W-:Y:S05]  /*06a0*/  @!P0 BRA `(.L_x_3) ;  /* 0x00000000007c8947 */ /* 0x000fea0003800000 */
[----:B------:R-:W-:Y:S01]  /*06b0*/  ISETP.NE.AND P1, PT, R16, 0x1, PT ;  /* 0x000000011000780c */ /* 0x000fe20003f25270 */
[----:B------:R-:W0:Y:S01]  /*06c0*/  LDC.64 R12, c[0x0][0x380] ;  /* 0x0000e000ff0c7b82 */ /* 0x000e220000000a00 */
[----:B------:R-:W-:-:S04]  /*06d0*/  LOP3.LUT R2, R2, 0x1, RZ, 0xc0, !PT ;  /* 0x0000000102027812 */ /* 0x000fc800078ec0ff */
[----:B------:R-:W-:-:S03]  /*06e0*/  ISETP.NE.U32.AND P0, PT, R2, 0x1, PT ;  /* 0x000000010200780c */ /* 0x000fc60003f05070 */
[----:B------:R-:W1:Y:S04]  /*06f0*/  LDC.64 R10, c[0x0][0x388] ;  /* 0x0000e200ff0a7b82 */ /* 0x000e680000000a00 */
[CC--:B------:R-:W-:Y:S02]  /*0700*/  @P1 IADD3 R15, PT, PT, R20.reuse, R21.reuse, RZ ;  /* 0x00000015140f1210 */ /* 0x0c0fe40007ffe0ff */
[----:B------:R-:W-:Y:S02]  /*0710*/  @P1 IADD3 R2, P2, PT, R20, R21, RZ ;  /* 0x0000001514021210 */ /* 0x000fe40007f5e0ff */
[----:B------:R-:W2:Y:S02]  /*0720*/  @P1 LDC.64 R4, c[0x0][0x380] ;  /* 0x0000e000ff041b82 */ /* 0x000ea40000000a00 */
[----:B------:R-:W-:-:S06]  /*0730*/  @P1 IADD3.X R14, PT, PT, RZ, RZ, RZ, P2, !PT ;  /* 0x000000ffff0e1210 */ /* 0x000fcc00017fe4ff */
[----:B------:R-:W3:Y:S01]  /*0740*/  LDC.64 R6, c[0x0][0x380] ;  /* 0x0000e000ff067b82 */ /* 0x000ee20000000a00 */
[----:B0-----:R-:W-:-:S04]  /*0750*/  @P1 IMAD.WIDE.U32 R12, R15, 0x4, R12 ;  /* 0x000000040f0c1825 */ /* 0x001fc800078e000c */
[C---:B------:R-:W-:Y:S01]  /*0760*/  @P1 IMAD R15, R21.reuse, R3, R0 ;  /* 0x00000003150f1224 */ /* 0x040fe200078e0200 */
[----:B------:R-:W-:Y:S01]  /*0770*/  @P1 IADD3 R21, PT, PT, R21, 0x2, RZ ;  /* 0x0000000215151810 */ /* 0x000fe20007ffe0ff */
[----:B------:R-:W4:Y:S01]  /*0780*/  @P1 LDG.E R13, desc[UR4][R12.64] ;  /* 0x000000040c0d1981 */ /* 0x000f22000c1e1900 */
[----:B------:R-:W0:Y:S01]  /*0790*/  LDC.64 R8, c[0x0][0x388] ;  /* 0x0000e200ff087b82 */ /* 0x000e220000000a00 */
[----:B-1----:R-:W-:Y:S01]  /*07a0*/  @P1 IMAD.WIDE R10, R15, 0x4, R10 ;  /* 0x000000040f0a1825 */ /* 0x002fe200078e020a */
[----:B------:R-:W-:Y:S02]  /*07b0*/  @!P0 IADD3 R17, PT, PT, R20, R21, RZ ;  /* 0x0000001514118210 */ /* 0x000fe40007ffe0ff */
[----:B--2---:R-:W-:Y:S01]  /*07c0*/  @P1 LEA R4, P2, R2, R4, 0x2 ;  /* 0x0000000402041211 */ /* 0x004fe200078410ff */
[----:B------:R-:W-:-:S03]  /*07d0*/  @!P0 IMAD R21, R21, R3, R0 ;  /* 0x0000000315158224 */ /* 0x000fc600078e0200 */
[----:B------:R-:W-:Y:S01]  /*07e0*/  @P1 LEA.HI.X R5, R2, R5, R14, 0x2, P2 ;  /* 0x0000000502051211 */ /* 0x000fe200010f140e */
[----:B------:R-:W-:Y:S01]  /*07f0*/  @P1 IMAD.WIDE R14, R3, 0x4, R10 ;  /* 0x00000004030e1825 */ /* 0x000fe200078e020a */
[----:B------:R-:W4:Y:S03]  /*0800*/  @P1 LDG.E R2, desc[UR4][R10.64] ;  /* 0x000000040a021981 */ /* 0x000f26000c1e1900 */
[----:B---3--:R-:W-:Y:S01]  /*0810*/  @!P0 IMAD.WIDE.U32 R6, R17, 0x4, R6 ;  /* 0x0000000411068825 */ /* 0x008fe200078e0006 */
[----:B------:R-:W2:Y:S04]  /*0820*/  @P1 LDG.E R5, desc[UR4][R4.64+0x4] ;  /* 0x0000040404051981 */ /* 0x000ea8000c1e1900 */
[----:B------:R-:W2:Y:S01]  /*0830*/  @P1 LDG.E R14, desc[UR4][R14.64] ;  /* 0x000000040e0e1981 */ /* 0x000ea2000c1e1900 */
[----:B0-----:R-:W-:-:S03]  /*0840*/  @!P0 IMAD.WIDE R8, R21, 0x4, R8 ;  /* 0x0000000415088825 */ /* 0x001fc600078e0208 */
[----:B------:R-:W3:Y:S04]  /*0850*/  @!P0 LDG.E R7, desc[UR4][R6.64] ;  /* 0x0000000406078981 */ /* 0x000ee8000c1e1900 */
[----:B------:R-:W3:Y:S01]  /*0860*/  @!P0 LDG.E R8, desc[UR4][R8.64] ;  /* 0x0000000408088981 */ /* 0x000ee2000c1e1900 */
[----:B----4-:R-:W-:-:S04]  /*0870*/  @P1 FFMA R2, R13, R2, R24 ;  /* 0x000000020d021223 */ /* 0x010fc80000000018 */
[----:B--2---:R-:W-:-:S04]  /*0880*/  @P1 FFMA R24, R5, R14, R2 ;  /* 0x0000000e05181223 */ /* 0x004fc80000000002 */
[----:B---3--:R-:W-:-:S07]  /*0890*/  @!P0 FFMA R24, R7, R8, R24 ;  /* 0x0000000807188223 */ /* 0x008fce0000000018 */
.L_x_3:
[----:B------:R-:W0:Y:S01]  /*08a0*/  LDC.64 R4, c[0x0][0x390] ;  /* 0x0000e400ff047b82 */ /* 0x000e220000000a00 */
[----:B------:R-:W-:-:S04]  /*08b0*/  IMAD R3, R19, R3, R0 ;  /* 0x0000000313037224 */ /* 0x000fc800078e0200 */
[----:B0-----:R-:W-:-:S05]  /*08c0*/  IMAD.WIDE R2, R3, 0x4, R4 ;  /* 0x0000000403027825 */ /* 0x001fca00078e0204 */
[----:B------:R-:W-:Y:S01]  /*08d0*/  STG.E desc[UR4][R2.64], R24 ;  /* 0x0000001802007986 */ /* 0x000fe2000c101904 */
[----:B------:R-:W-:Y:S05]  /*08e0*/  EXIT ;  /* 0x000000000000794d */ /* 0x000fea0003800000 */
.L_x_7:
        /* <DEDUP_REMOVED lines=9> */
.L_x_9:


//--------------------- .nv.shared._Z21gemm_kernel_optimizedPfS_S_iii --------------------------
	.section	.nv.shared._Z21gemm_kernel_optimizedPfS_S_iii,"aw",@nobits
	.sectionflags	@""
	.align	4
.nv.shared._Z21gemm_kernel_optimizedPfS_S_iii:
	.zero		3072


//--------------------- .nv.shared.reserved.0     --------------------------
	.section	.nv.shared.reserved.0,"aw",@nobits
	.weak		__nv_reservedSMEM_offset_0_alias
	.size		__nv_reservedSMEM_offset_0_alias, 0, 64
	.other		__nv_reservedSMEM_offset_0_alias,@"STO_CUDA_RESERVED_SHARED STV_DEFAULT"
__nv_reservedSMEM_offset_0_alias:
	.zero		0
	.zero		64


//--------------------- .nv.constant0._Z21gemm_kernel_optimizedPfS_S_iii --------------------------
	.section	.nv.constant0._Z21gemm_kernel_optimizedPfS_S_iii,"a",@progbits
	.sectionflags	@""
	.align	4
.nv.constant0._Z21gemm_kernel_optimizedPfS_S_iii:
	.zero		932


//--------------------- .nv.constant0._Z11gemm_kernelPfS_S_iii --------------------------
	.section	.nv.constant0._Z11gemm_kernelPfS_S_iii,"a",@progbits
	.sectionflags	@""
	.align	4
.nv.constant0._Z11gemm_kernelPfS_S_iii:
	.zero		932


//--------------------- SYMBOLS --------------------------

	.type		.nv.reservedSmem.offset0,@object
	.size		.nv.reservedSmem.offset0,0x4
	.type		.nv.reservedSmem.cap,@object
	.size		.nv.reservedSmem.cap,0x4
